	.headerflags	@"EF_CUDA_TEXMODE_UNIFIED EF_CUDA_64BIT_ADDRESS EF_CUDA_ACCELERATORS EF_CUDA_SM90 EF_CUDA_VIRTUAL_SM(EF_CUDA_SM90)"
	.elftype	@"ET_EXEC"


//--------------------- .nv.info                  --------------------------
	.section	.nv.info,"",@"SHT_CUDA_INFO"
	.align	4


	//----- nvinfo : EIATTR_REGCOUNT
	.align		4
        /*0000*/ 	.byte	0x04, 0x2f
        /*0002*/ 	.short	(.L_1 - .L_0)
	.align		4
.L_0:
        /*0004*/ 	.word	index@(triton_poi_fused_add_mul_neg_relu_t_threshold_backward_1)
        /*0008*/ 	.word	0x0000000e


	//----- nvinfo : EIATTR_MIN_STACK_SIZE
	.align		4
.L_1:
        /*000c*/ 	.byte	0x04, 0x12
        /*000e*/ 	.short	(.L_3 - .L_2)
	.align		4
.L_2:
        /*0010*/ 	.word	index@(triton_poi_fused_add_mul_neg_relu_t_threshold_backward_1)
        /*0014*/ 	.word	0x00000000


	//----- nvinfo : EIATTR_FRAME_SIZE
	.align		4
.L_3:
        /*0018*/ 	.byte	0x04, 0x11
        /*001a*/ 	.short	(.L_5 - .L_4)
	.align		4
.L_4:
        /*001c*/ 	.word	index@(triton_poi_fused_add_mul_neg_relu_t_threshold_backward_1)
        /*0020*/ 	.word	0x00000000


	//----- nvinfo : EIATTR_MIN_STACK_SIZE
	.align		4
.L_5:
        /*0024*/ 	.byte	0x04, 0x12
        /*0026*/ 	.short	(.L_7 - .L_6)
	.align		4
.L_6:
        /*0028*/ 	.word	index@(triton_poi_fused_add_mul_neg_relu_t_threshold_backward_1)
        /*002c*/ 	.word	0x00000000
.L_7:


//--------------------- .nv.info.triton_poi_fused_add_mul_neg_relu_t_threshold_backward_1 --------------------------
	.section	.nv.info.triton_poi_fused_add_mul_neg_relu_t_threshold_backward_1,"",@"SHT_CUDA_INFO"
	.sectionflags	@""
	.align	4


	//----- nvinfo : EIATTR_CUDA_API_VERSION
	.align		4
        /*0000*/ 	.byte	0x04, 0x37
        /*0002*/ 	.short	(.L_9 - .L_8)
.L_8:
        /*0004*/ 	.word	0x0000007c


	//----- nvinfo : EIATTR_KPARAM_INFO
	.align		4
.L_9:
        /*0008*/ 	.byte	0x04, 0x17
        /*000a*/ 	.short	(.L_11 - .L_10)
.L_10:
        /*000c*/ 	.word	0x00000000
        /*0010*/ 	.short	0x0003
        /*0012*/ 	.short	0x0018
        /*0014*/ 	.byte	0x00, 0xf0, 0x11, 0x00


	//----- nvinfo : EIATTR_KPARAM_INFO
	.align		4
.L_11:
        /*0018*/ 	.byte	0x04, 0x17
        /*001a*/ 	.short	(.L_13 - .L_12)
.L_12:
        /*001c*/ 	.word	0x00000000
        /*0020*/ 	.short	0x0002
        /*0022*/ 	.short	0x0010
        /*0024*/ 	.byte	0x00, 0xf4, 0x21, 0x00


	//----- nvinfo : EIATTR_KPARAM_INFO
	.align		4
.L_13:
        /*0028*/ 	.byte	0x04, 0x17
        /*002a*/ 	.short	(.L_15 - .L_14)
.L_14:
        /*002c*/ 	.word	0x00000000
        /*0030*/ 	.short	0x0001
        /*0032*/ 	.short	0x0008
        /*0034*/ 	.byte	0x00, 0xf4, 0x21, 0x00


	//----- nvinfo : EIATTR_KPARAM_INFO
	.align		4
.L_15:
        /*0038*/ 	.byte	0x04, 0x17
        /*003a*/ 	.short	(.L_17 - .L_16)
.L_16:
        /*003c*/ 	.word	0x00000000
        /*0040*/ 	.short	0x0000
        /*0042*/ 	.short	0x0000
        /*0044*/ 	.byte	0x00, 0xf4, 0x21, 0x00


	//----- nvinfo : EIATTR_SPARSE_MMA_MASK
	.align		4
.L_17:
        /*0048*/ 	.byte	0x03, 0x50
        /*004a*/ 	.short	0x0000


	//----- nvinfo : EIATTR_MAXREG_COUNT
	.align		4
        /*004c*/ 	.byte	0x03, 0x1b
        /*004e*/ 	.short	0x00ff


	//----- nvinfo : EIATTR_EXIT_INSTR_OFFSETS
	.align		4
        /*0050*/ 	.byte	0x04, 0x1c
        /*0052*/ 	.short	(.L_19 - .L_18)


	//   ....[0]....
.L_18:
        /*0054*/ 	.word	0x000001a0


	//   ....[1]....
        /*0058*/ 	.word	0x000001c0


	//----- nvinfo : EIATTR_REQNTID
	.align		4
.L_19:
        /*005c*/ 	.byte	0x04, 0x10
        /*005e*/ 	.short	(.L_21 - .L_20)
.L_20:
        /*0060*/ 	.word	0x00000080
        /*0064*/ 	.word	0x00000001
        /*0068*/ 	.word	0x00000001


	//----- nvinfo : EIATTR_CRS_STACK_SIZE
	.align		4
.L_21:
        /*006c*/ 	.byte	0x04, 0x1e
        /*006e*/ 	.short	(.L_23 - .L_22)
.L_22:
        /*0070*/ 	.word	0x00000000


	//----- nvinfo : EIATTR_CBANK_PARAM_SIZE
	.align		4
.L_23:
        /*0074*/ 	.byte	0x03, 0x19
        /*0076*/ 	.short	0x001c


	//----- nvinfo : EIATTR_PARAM_CBANK
	.align		4
        /*0078*/ 	.byte	0x04, 0x0a
        /*007a*/ 	.short	(.L_25 - .L_24)
	.align		4
.L_24:
        /*007c*/ 	.word	index@(.nv.constant0.triton_poi_fused_add_mul_neg_relu_t_threshold_backward_1)
        /*0080*/ 	.short	0x0210
        /*0082*/ 	.short	0x001c


	//----- nvinfo : EIATTR_SW_WAR
	.align		4
.L_25:
        /*0084*/ 	.byte	0x04, 0x36
        /*0086*/ 	.short	(.L_27 - .L_26)
.L_26:
        /*0088*/ 	.word	0x00000008
.L_27:


//--------------------- .nv.callgraph             --------------------------
	.section	.nv.callgraph,"",@"SHT_CUDA_CALLGRAPH"
	.align	4
	.sectionentsize	8
	.align		4
        /*0000*/ 	.word	0x00000000
	.align		4
        /*0004*/ 	.word	0xffffffff
	.align		4
        /*0008*/ 	.word	0x00000000
	.align		4
        /*000c*/ 	.word	0xfffffffe
	.align		4
        /*0010*/ 	.word	0x00000000
	.align		4
        /*0014*/ 	.word	0xfffffffd
	.align		4
        /*0018*/ 	.word	0x00000000
	.align		4
        /*001c*/ 	.word	0xfffffffc


//--------------------- .text.triton_poi_fused_add_mul_neg_relu_t_threshold_backward_1 --------------------------
	.section	.text.triton_poi_fused_add_mul_neg_relu_t_threshold_backward_1,"ax",@progbits
	.align	128
        .global         triton_poi_fused_add_mul_neg_relu_t_threshold_backward_1
        .type           triton_poi_fused_add_mul_neg_relu_t_threshold_backward_1,@function
        .size           triton_poi_fused_add_mul_neg_relu_t_threshold_backward_1,(.L_x_3 - triton_poi_fused_add_mul_neg_relu_t_threshold_backward_1)
        .other          triton_poi_fused_add_mul_neg_relu_t_threshold_backward_1,@"STO_CUDA_ENTRY STV_DEFAULT"
triton_poi_fused_add_mul_neg_relu_t_threshold_backward_1:
.text.triton_poi_fused_add_mul_neg_relu_t_threshold_backward_1:
[----:B------:R-:W0:Y:S02]  /*0000*/  LDC R1, c[0x0][0x28] ;  /* 0x00000a00ff017b82 */ /* 0x000e240000000800 */
[----:B------:R-:W1:Y:S01]  /*0010*/  S2R R0, SR_TID.X ;  /* 0x0000000000007919 */ /* 0x000e620000002100 */
[----:B------:R-:W2:Y:S01]  /*0020*/  LDC.64 R4, c[0x0][0x218] ;  /* 0x00008600ff047b82 */ /* 0x000ea20000000a00 */
[----:B------:R-:W-:Y:S01]  /*0030*/  ULDC.64 UR4, c[0x0][0x208] ;  /* 0x0000820000047ab9 */ /* 0x000fe20000000a00 */
[----:B------:R-:W-:Y:S01]  /*0040*/  BSSY B0, `(.L_x_0) ;  /* 0x000000a000007945 */ /* 0x000fe20003800000 */
[----:B------:R-:W3:Y:S01]  /*0050*/  S2R R7, SR_CTAID.X ;  /* 0x0000000000077919 */ /* 0x000ee20000002500 */
[----:B-1----:R-:W-:-:S05]  /*0060*/  LOP3.LUT R0, R0, 0x7f, RZ, 0xc0, !PT ;  /* 0x0000007f00007812 */ /* 0x002fca00078ec0ff */
[----:B---3--:R-:W-:Y:S02]  /*0070*/  IMAD R7, R7, 0x80, R0 ;  /* 0x0000008007077824 */ /* 0x008fe400078e0200 */
[----:B------:R-:W-:-:S03]  /*0080*/  IMAD.MOV.U32 R0, RZ, RZ, RZ ;  /* 0x000000ffff007224 */ /* 0x000fc600078e00ff */
[----:B------:R-:W-:-:S13]  /*0090*/  ISETP.GE.AND P0, PT, R7, 0x800, PT ;  /* 0x000008000700780c */ /* 0x000fda0003f06270 */
[----:B--2---:R-:W-:Y:S05]  /*00a0*/  @P0 BRA `(.L_x_1) ;  /* 0x00000000000c0947 */ /* 0x004fea0003800000 */
[----:B------:R-:W1:Y:S02]  /*00b0*/  LDC.64 R2, c[0x0][0x210] ;  /* 0x00008400ff027b82 */ /* 0x000e640000000a00 */
[----:B-1----:R-:W-:-:S05]  /*00c0*/  IMAD.WIDE R2, R7, 0x4, R2 ;  /* 0x0000000407027825 */ /* 0x002fca00078e0202 */
[----:B------:R1:W5:Y:S02]  /*00d0*/  LDG.E R0, desc[UR4][R2.64] ;  /* 0x0000000402007981 */ /* 0x000364000c1e1900 */
.L_x_1:
[----:B------:R-:W-:Y:S05]  /*00e0*/  BSYNC B0 ;  /* 0x0000000000007941 */ /* 0x000fea0003800000 */
.L_x_0:
[----:B-1---5:R-:W-:Y:S01]  /*00f0*/  FADD R2, RZ, -R0 ;  /* 0x80000000ff027221 */ /* 0x022fe20000000000 */
[----:B------:R-:W-:Y:S01]  /*0100*/  FSETP.GEU.AND P1, PT, -R0, RZ, PT ;  /* 0x000000ff0000720b */ /* 0x000fe20003f2e100 */
[----:B------:R-:W-:-:S03]  /*0110*/  ULDC.64 UR6, c[0x0][0x220] ;  /* 0x0000880000067ab9 */ /* 0x000fc60000000a00 */
[----:B------:R-:W-:Y:S01]  /*0120*/  FSEL R9, R2, RZ, P1 ;  /* 0x000000ff02097208 */ /* 0x000fe20000800000 */
[----:B------:R-:W-:Y:S01]  /*0130*/  IMAD.WIDE R2, R7, 0x4, R4 ;  /* 0x0000000407027825 */ /* 0x000fe200078e0204 */
[----:B------:R-:W-:Y:S02]  /*0140*/  IADD3 R4, P1, R7, UR6, RZ ;  /* 0x0000000607047c10 */ /* 0x000fe4000ff3e0ff */
[C---:B------:R-:W-:Y:S01]  /*0150*/  FSETP.GTU.AND P2, PT, R9.reuse, RZ, PT ;  /* 0x000000ff0900720b */ /* 0x040fe20003f4c000 */
[----:B------:R-:W-:Y:S01]  /*0160*/  FFMA R11, R9, 2, R0 ;  /* 0x40000000090b7823 */ /* 0x000fe20000000000 */
[----:B------:R-:W-:Y:S02]  /*0170*/  LEA.HI.X.SX32 R5, R7, UR7, 0x1, P1 ;  /* 0x0000000707057c11 */ /* 0x000fe400088f0eff */
[----:B------:R-:W-:Y:S02]  /*0180*/  SEL R7, RZ, 0x1, P2 ;  /* 0x00000001ff077807 */ /* 0x000fe40001000000 */
[----:B------:R1:W-:Y:S01]  /*0190*/  @!P0 STG.E desc[UR4][R2.64], R11 ;  /* 0x0000000b02008986 */ /* 0x0003e2000c101904 */
[----:B------:R-:W-:Y:S06]  /*01a0*/  @P0 EXIT ;  /* 0x000000000000094d */ /* 0x000fec0003800000 */
[----:B------:R-:W-:Y:S01]  /*01b0*/  STG.E.U8 desc[UR4][R4.64], R7 ;  /* 0x0000000704007986 */ /* 0x000fe2000c101104 */
[----:B------:R-:W-:Y:S05]  /*01c0*/  EXIT ;  /* 0x000000000000794d */ /* 0x000fea0003800000 */
.L_x_2:
[----:B------:R-:W-:-:S00]  /*01d0*/  BRA `(.L_x_2) ;  /* 0xfffffffc00fc7947 */ /* 0x000fc0000383ffff */
[----:B------:R-:W-:-:S00]  /*01e0*/  NOP ;  /* 0x0000000000007918 */ /* 0x000fc00000000000 */
        /* <DEDUP_REMOVED lines=9> */
.L_x_3:


//--------------------- .nv.constant0.triton_poi_fused_add_mul_neg_relu_t_threshold_backward_1 --------------------------
	.section	.nv.constant0.triton_poi_fused_add_mul_neg_relu_t_threshold_backward_1,"a",@progbits
	.sectionflags	@""
	.align	4
.nv.constant0.triton_poi_fused_add_mul_neg_relu_t_threshold_backward_1:
	.zero		556
